//
// Generated by NVIDIA NVVM Compiler
//
// Compiler Build ID: CL-36424714
// Cuda compilation tools, release 13.0, V13.0.88
// Based on NVVM 20.0.0
//

.version 9.0
.target sm_100
.address_size 64

	// .globl	_Z4gemmPdS_S_iiii

.visible .entry _Z4gemmPdS_S_iiii(
	.param .u64 .ptr .align 1 _Z4gemmPdS_S_iiii_param_0,
	.param .u64 .ptr .align 1 _Z4gemmPdS_S_iiii_param_1,
	.param .u64 .ptr .align 1 _Z4gemmPdS_S_iiii_param_2,
	.param .u32 _Z4gemmPdS_S_iiii_param_3,
	.param .u32 _Z4gemmPdS_S_iiii_param_4,
	.param .u32 _Z4gemmPdS_S_iiii_param_5,
	.param .u32 _Z4gemmPdS_S_iiii_param_6
)
{
	.reg .pred 	%p<13>;
	.reg .b32 	%r<82>;
	.reg .b64 	%rd<48>;
	.reg .b64 	%fd<68>;

	ld.param.u64 	%rd4, [_Z4gemmPdS_S_iiii_param_0];
	ld.param.u64 	%rd5, [_Z4gemmPdS_S_iiii_param_1];
	ld.param.u32 	%r43, [_Z4gemmPdS_S_iiii_param_3];
	ld.param.u32 	%r44, [_Z4gemmPdS_S_iiii_param_5];
	ld.param.u32 	%r45, [_Z4gemmPdS_S_iiii_param_6];
	cvta.to.global.u64 	%rd1, %rd5;
	cvta.to.global.u64 	%rd2, %rd4;
	mov.u32 	%r47, %ctaid.x;
	mov.u32 	%r48, %ntid.x;
	mov.u32 	%r49, %tid.x;
	mad.lo.s32 	%r1, %r47, %r48, %r49;
	mov.u32 	%r50, %ctaid.y;
	mov.u32 	%r51, %ntid.y;
	mul.lo.s32 	%r2, %r50, %r51;
	mov.u32 	%r3, %tid.y;
	add.s32 	%r52, %r2, %r3;
	setp.ge.s32 	%p1, %r1, %r43;
	setp.ge.s32 	%p2, %r52, %r45;
	or.pred  	%p3, %p1, %p2;
	@%p3 bra 	$L__BB0_14;
	setp.lt.s32 	%p4, %r44, 1;
	mov.f64 	%fd67, 0d0000000000000000;
	@%p4 bra 	$L__BB0_13;
	mul.lo.s32 	%r5, %r43, %r1;
	and.b32  	%r6, %r44, 7;
	setp.lt.u32 	%p5, %r44, 8;
	mov.f64 	%fd67, 0d0000000000000000;
	mov.b32 	%r80, 0;
	@%p5 bra 	$L__BB0_5;
	and.b32  	%r80, %r44, 2147483640;
	neg.s32 	%r78, %r80;
	add.s32 	%r54, %r3, %r44;
	add.s32 	%r77, %r54, %r2;
	shl.b32 	%r10, %r44, 3;
	shl.b32 	%r55, %r44, 1;
	add.s32 	%r76, %r52, %r55;
	mad.lo.s32 	%r75, %r44, 3, %r52;
	shl.b32 	%r56, %r44, 2;
	add.s32 	%r74, %r52, %r56;
	mad.lo.s32 	%r73, %r44, 5, %r52;
	mad.lo.s32 	%r72, %r44, 6, %r52;
	mad.lo.s32 	%r71, %r44, 7, %r52;
	mov.f64 	%fd67, 0d0000000000000000;
	mov.u32 	%r69, %r5;
	mov.u32 	%r70, %r52;
$L__BB0_4:
	.pragma "nounroll";
	mul.wide.s32 	%rd6, %r69, 8;
	add.s64 	%rd7, %rd2, %rd6;
	ld.global.f64 	%fd17, [%rd7];
	mul.wide.u32 	%rd8, %r70, 8;
	add.s64 	%rd9, %rd1, %rd8;
	ld.global.f64 	%fd18, [%rd9];
	fma.rn.f64 	%fd19, %fd17, %fd18, %fd67;
	ld.global.f64 	%fd20, [%rd7+8];
	mul.wide.u32 	%rd10, %r77, 8;
	add.s64 	%rd11, %rd1, %rd10;
	ld.global.f64 	%fd21, [%rd11];
	fma.rn.f64 	%fd22, %fd20, %fd21, %fd19;
	ld.global.f64 	%fd23, [%rd7+16];
	mul.wide.u32 	%rd12, %r76, 8;
	add.s64 	%rd13, %rd1, %rd12;
	ld.global.f64 	%fd24, [%rd13];
	fma.rn.f64 	%fd25, %fd23, %fd24, %fd22;
	ld.global.f64 	%fd26, [%rd7+24];
	mul.wide.u32 	%rd14, %r75, 8;
	add.s64 	%rd15, %rd1, %rd14;
	ld.global.f64 	%fd27, [%rd15];
	fma.rn.f64 	%fd28, %fd26, %fd27, %fd25;
	ld.global.f64 	%fd29, [%rd7+32];
	mul.wide.u32 	%rd16, %r74, 8;
	add.s64 	%rd17, %rd1, %rd16;
	ld.global.f64 	%fd30, [%rd17];
	fma.rn.f64 	%fd31, %fd29, %fd30, %fd28;
	ld.global.f64 	%fd32, [%rd7+40];
	mul.wide.u32 	%rd18, %r73, 8;
	add.s64 	%rd19, %rd1, %rd18;
	ld.global.f64 	%fd33, [%rd19];
	fma.rn.f64 	%fd34, %fd32, %fd33, %fd31;
	ld.global.f64 	%fd35, [%rd7+48];
	mul.wide.u32 	%rd20, %r72, 8;
	add.s64 	%rd21, %rd1, %rd20;
	ld.global.f64 	%fd36, [%rd21];
	fma.rn.f64 	%fd37, %fd35, %fd36, %fd34;
	ld.global.f64 	%fd38, [%rd7+56];
	mul.wide.u32 	%rd22, %r71, 8;
	add.s64 	%rd23, %rd1, %rd22;
	ld.global.f64 	%fd39, [%rd23];
	fma.rn.f64 	%fd67, %fd38, %fd39, %fd37;
	add.s32 	%r78, %r78, 8;
	add.s32 	%r77, %r77, %r10;
	add.s32 	%r76, %r76, %r10;
	add.s32 	%r75, %r75, %r10;
	add.s32 	%r74, %r74, %r10;
	add.s32 	%r73, %r73, %r10;
	add.s32 	%r72, %r72, %r10;
	add.s32 	%r71, %r71, %r10;
	add.s32 	%r70, %r70, %r10;
	add.s32 	%r69, %r69, 8;
	setp.ne.s32 	%p6, %r78, 0;
	@%p6 bra 	$L__BB0_4;
$L__BB0_5:
	setp.eq.s32 	%p7, %r6, 0;
	@%p7 bra 	$L__BB0_13;
	and.b32  	%r38, %r44, 3;
	setp.lt.u32 	%p8, %r6, 4;
	@%p8 bra 	$L__BB0_8;
	add.s32 	%r57, %r80, %r5;
	mul.wide.s32 	%rd24, %r57, 8;
	add.s64 	%rd25, %rd2, %rd24;
	ld.global.f64 	%fd41, [%rd25];
	mad.lo.s32 	%r58, %r80, %r44, %r52;
	mul.wide.u32 	%rd26, %r58, 8;
	add.s64 	%rd27, %rd1, %rd26;
	ld.global.f64 	%fd42, [%rd27];
	fma.rn.f64 	%fd43, %fd41, %fd42, %fd67;
	ld.global.f64 	%fd44, [%rd25+8];
	add.s32 	%r59, %r58, %r44;
	mul.wide.u32 	%rd28, %r59, 8;
	add.s64 	%rd29, %rd1, %rd28;
	ld.global.f64 	%fd45, [%rd29];
	fma.rn.f64 	%fd46, %fd44, %fd45, %fd43;
	ld.global.f64 	%fd47, [%rd25+16];
	add.s32 	%r60, %r59, %r44;
	mul.wide.u32 	%rd30, %r60, 8;
	add.s64 	%rd31, %rd1, %rd30;
	ld.global.f64 	%fd48, [%rd31];
	fma.rn.f64 	%fd49, %fd47, %fd48, %fd46;
	ld.global.f64 	%fd50, [%rd25+24];
	add.s32 	%r61, %r60, %r44;
	mul.wide.u32 	%rd32, %r61, 8;
	add.s64 	%rd33, %rd1, %rd32;
	ld.global.f64 	%fd51, [%rd33];
	fma.rn.f64 	%fd67, %fd50, %fd51, %fd49;
	add.s32 	%r80, %r80, 4;
$L__BB0_8:
	setp.eq.s32 	%p9, %r38, 0;
	@%p9 bra 	$L__BB0_13;
	setp.eq.s32 	%p10, %r38, 1;
	@%p10 bra 	$L__BB0_11;
	add.s32 	%r62, %r80, %r5;
	mul.wide.s32 	%rd34, %r62, 8;
	add.s64 	%rd35, %rd2, %rd34;
	ld.global.f64 	%fd53, [%rd35];
	mad.lo.s32 	%r63, %r80, %r44, %r52;
	mul.wide.u32 	%rd36, %r63, 8;
	add.s64 	%rd37, %rd1, %rd36;
	ld.global.f64 	%fd54, [%rd37];
	fma.rn.f64 	%fd55, %fd53, %fd54, %fd67;
	ld.global.f64 	%fd56, [%rd35+8];
	add.s32 	%r64, %r63, %r44;
	mul.wide.u32 	%rd38, %r64, 8;
	add.s64 	%rd39, %rd1, %rd38;
	ld.global.f64 	%fd57, [%rd39];
	fma.rn.f64 	%fd67, %fd56, %fd57, %fd55;
	add.s32 	%r80, %r80, 2;
$L__BB0_11:
	and.b32  	%r65, %r44, 1;
	setp.eq.b32 	%p11, %r65, 1;
	not.pred 	%p12, %p11;
	@%p12 bra 	$L__BB0_13;
	add.s32 	%r66, %r80, %r5;
	mul.wide.s32 	%rd40, %r66, 8;
	add.s64 	%rd41, %rd2, %rd40;
	ld.global.f64 	%fd58, [%rd41];
	mad.lo.s32 	%r67, %r80, %r44, %r52;
	mul.wide.u32 	%rd42, %r67, 8;
	add.s64 	%rd43, %rd1, %rd42;
	ld.global.f64 	%fd59, [%rd43];
	fma.rn.f64 	%fd67, %fd58, %fd59, %fd67;
$L__BB0_13:
	ld.param.u64 	%rd47, [_Z4gemmPdS_S_iiii_param_2];
	mad.lo.s32 	%r68, %r43, %r1, %r52;
	cvta.to.global.u64 	%rd44, %rd47;
	mul.wide.s32 	%rd45, %r68, 8;
	add.s64 	%rd46, %rd44, %rd45;
	st.global.f64 	[%rd46], %fd67;
$L__BB0_14:
	ret;

}


// ===== COMPILED SASS (sm_100) =====

	.target	sm_100

	.elftype	@"ET_EXEC"


//--------------------- .note.nv.tkinfo           --------------------------
	.section	.note.nv.tkinfo,"",@"SHT_NOTE"
	.sectionflags	@"SHF_NOTE_NV_TKINFO"
	.tkinfo
        /*0018*/ 	.word	0x00000002
        /*0030*/ 	.string	""
        /*0030*/ 	.string	"ptxas"
        /*0030*/ 	.string	"Cuda compilation tools, release 13.0, V13.0.88"
        /*0030*/ 	.string	"Build cuda_13.0.r13.0/compiler.36424714_0"
        /*0030*/ 	.string	"-arch sm_100 -m 64 "



//--------------------- .note.nv.cuinfo           --------------------------
	.section	.note.nv.cuinfo,"",@"SHT_NOTE"
	.sectionflags	@"SHF_NOTE_NV_CUINFO"
        /*0018*/ 	.short	0x0002
        /*001a*/ 	.short	0x0064
        /*001c*/ 	.short	0x0082
	.zero		2


//--------------------- .nv.info                  --------------------------
	.section	.nv.info,"",@"SHT_CUDA_INFO"
	.align	4


	//----- nvinfo : EIATTR_REGCOUNT
	.align		4
        /*0000*/ 	.byte	0x04, 0x2f
        /*0002*/ 	.short	(.L_1 - .L_0)
	.align		4
.L_0:
        /*0004*/ 	.word	index@(_Z4gemmPdS_S_iiii)
        /*0008*/ 	.word	0x00000027


	//----- nvinfo : EIATTR_FRAME_SIZE
	.align		4
.L_1:
        /*000c*/ 	.byte	0x04, 0x11
        /*000e*/ 	.short	(.L_3 - .L_2)
	.align		4
.L_2:
        /*0010*/ 	.word	index@(_Z4gemmPdS_S_iiii)
        /*0014*/ 	.word	0x00000000


	//----- nvinfo : EIATTR_MIN_STACK_SIZE
	.align		4
.L_3:
        /*0018*/ 	.byte	0x04, 0x12
        /*001a*/ 	.short	(.L_5 - .L_4)
	.align		4
.L_4:
        /*001c*/ 	.word	index@(_Z4gemmPdS_S_iiii)
        /*0020*/ 	.word	0x00000000
.L_5:


//--------------------- .nv.compat                --------------------------
	.section	.nv.compat,"",@"SHT_CUDA_COMPAT_INFO"
	.align	4
        /*0000*/ 	.byte	0x02, 0x09, 0x00, 0x00, 0x02, 0x02, 0x01, 0x00, 0x02, 0x05, 0x05, 0x00, 0x03, 0x07, 0x01, 0x01
        /*0010*/ 	.byte	0x02, 0x03, 0x00, 0x00, 0x02, 0x06, 0x01, 0x00, 0x04, 0x0b, 0x08, 0x00, 0x01, 0x00, 0x00, 0x00
        /*0020*/ 	.byte	0x00, 0x00, 0x00, 0x00


//--------------------- .nv.info._Z4gemmPdS_S_iiii --------------------------
	.section	.nv.info._Z4gemmPdS_S_iiii,"",@"SHT_CUDA_INFO"
	.sectionflags	@""
	.align	4


	//----- nvinfo : EIATTR_CUDA_API_VERSION
	.align		4
        /*0000*/ 	.byte	0x04, 0x37
        /*0002*/ 	.short	(.L_7 - .L_6)
.L_6:
        /*0004*/ 	.word	0x00000082


	//----- nvinfo : EIATTR_KPARAM_INFO
	.align		4
.L_7:
        /*0008*/ 	.byte	0x04, 0x17
        /*000a*/ 	.short	(.L_9 - .L_8)
.L_8:
        /*000c*/ 	.word	0x00000000
        /*0010*/ 	.short	0x0006
        /*0012*/ 	.short	0x0024
        /*0014*/ 	.byte	0x00, 0xf0, 0x11, 0x00


	//----- nvinfo : EIATTR_KPARAM_INFO
	.align		4
.L_9:
        /*0018*/ 	.byte	0x04, 0x17
        /*001a*/ 	.short	(.L_11 - .L_10)
.L_10:
        /*001c*/ 	.word	0x00000000
        /*0020*/ 	.short	0x0005
        /*0022*/ 	.short	0x0020
        /*0024*/ 	.byte	0x00, 0xf0, 0x11, 0x00


	//----- nvinfo : EIATTR_KPARAM_INFO
	.align		4
.L_11:
        /*0028*/ 	.byte	0x04, 0x17
        /*002a*/ 	.short	(.L_13 - .L_12)
.L_12:
        /*002c*/ 	.word	0x00000000
        /*0030*/ 	.short	0x0004
        /*0032*/ 	.short	0x001c
        /*0034*/ 	.byte	0x00, 0xf0, 0x11, 0x00


	//----- nvinfo : EIATTR_KPARAM_INFO
	.align		4
.L_13:
        /*0038*/ 	.byte	0x04, 0x17
        /*003a*/ 	.short	(.L_15 - .L_14)
.L_14:
        /*003c*/ 	.word	0x00000000
        /*0040*/ 	.short	0x0003
        /*0042*/ 	.short	0x0018
        /*0044*/ 	.byte	0x00, 0xf0, 0x11, 0x00


	//----- nvinfo : EIATTR_KPARAM_INFO
	.align		4
.L_15:
        /*0048*/ 	.byte	0x04, 0x17
        /*004a*/ 	.short	(.L_17 - .L_16)
.L_16:
        /*004c*/ 	.word	0x00000000
        /*0050*/ 	.short	0x0002
        /*0052*/ 	.short	0x0010
        /*0054*/ 	.byte	0x00, 0xf5, 0x21, 0x00


	//----- nvinfo : EIATTR_KPARAM_INFO
	.align		4
.L_17:
        /*0058*/ 	.byte	0x04, 0x17
        /*005a*/ 	.short	(.L_19 - .L_18)
.L_18:
        /*005c*/ 	.word	0x00000000
        /*0060*/ 	.short	0x0001
        /*0062*/ 	.short	0x0008
        /*0064*/ 	.byte	0x00, 0xf5, 0x21, 0x00


	//----- nvinfo : EIATTR_KPARAM_INFO
	.align		4
.L_19:
        /*0068*/ 	.byte	0x04, 0x17
        /*006a*/ 	.short	(.L_21 - .L_20)
.L_20:
        /*006c*/ 	.word	0x00000000
        /*0070*/ 	.short	0x0000
        /*0072*/ 	.short	0x0000
        /*0074*/ 	.byte	0x00, 0xf5, 0x21, 0x00


	//----- nvinfo : EIATTR_SPARSE_MMA_MASK
	.align		4
.L_21:
        /*0078*/ 	.byte	0x03, 0x50
        /*007a*/ 	.short	0x0000


	//----- nvinfo : EIATTR_MAXREG_COUNT
	.align		4
        /*007c*/ 	.byte	0x03, 0x1b
        /*007e*/ 	.short	0x00ff


	//----- nvinfo : EIATTR_MERCURY_ISA_VERSION
	.align		4
        /*0080*/ 	.byte	0x03, 0x5f
        /*0082*/ 	.short	0x0101


	//----- nvinfo : EIATTR_VRC_CTA_INIT_COUNT
	.align		4
        /*0084*/ 	.byte	0x02, 0x4a
	.zero		1
	.zero		1


	//----- nvinfo : EIATTR_EXIT_INSTR_OFFSETS
	.align		4
        /*0088*/ 	.byte	0x04, 0x1c
        /*008a*/ 	.short	(.L_23 - .L_22)


	//   ....[0]....
.L_22:
        /*008c*/ 	.word	0x000000e0


	//   ....[1]....
        /*0090*/ 	.word	0x00000940


	//----- nvinfo : EIATTR_CBANK_PARAM_SIZE
	.align		4
.L_23:
        /*0094*/ 	.byte	0x03, 0x19
        /*0096*/ 	.short	0x0028


	//----- nvinfo : EIATTR_PARAM_CBANK
	.align		4
        /*0098*/ 	.byte	0x04, 0x0a
        /*009a*/ 	.short	(.L_25 - .L_24)
	.align		4
.L_24:
        /*009c*/ 	.word	index@(.nv.constant0._Z4gemmPdS_S_iiii)
        /*00a0*/ 	.short	0x0380
        /*00a2*/ 	.short	0x0028


	//----- nvinfo : EIATTR_SW_WAR
	.align		4
.L_25:
        /*00a4*/ 	.byte	0x04, 0x36
        /*00a6*/ 	.short	(.L_27 - .L_26)
.L_26:
        /*00a8*/ 	.word	0x00000008
.L_27:


//--------------------- .nv.callgraph             --------------------------
	.section	.nv.callgraph,"",@"SHT_CUDA_CALLGRAPH"
	.align	4
	.sectionentsize	8
	.align		4
        /*0000*/ 	.word	0x00000000
	.align		4
        /*0004*/ 	.word	0xffffffff
	.align		4
        /*0008*/ 	.word	0x00000000
	.align		4
        /*000c*/ 	.word	0xfffffffe
	.align		4
        /*0010*/ 	.word	0x00000000
	.align		4
        /*0014*/ 	.word	0xfffffffd
	.align		4
        /*0018*/ 	.word	0x00000000
	.align		4
        /*001c*/ 	.word	0xfffffffc


//--------------------- .text._Z4gemmPdS_S_iiii   --------------------------
	.section	.text._Z4gemmPdS_S_iiii,"ax",@progbits
	.align	128
        .global         _Z4gemmPdS_S_iiii
        .type           _Z4gemmPdS_S_iiii,@function
        .size           _Z4gemmPdS_S_iiii,(.L_x_5 - _Z4gemmPdS_S_iiii)
        .other          _Z4gemmPdS_S_iiii,@"STO_CUDA_ENTRY STV_DEFAULT"
_Z4gemmPdS_S_iiii:
.text._Z4gemmPdS_S_iiii:
[----:B------:R-:W-:Y:S01]  /*0000*/  LDC R1, c[0x0][0x37c] ;  /* 0x0000df00ff017b82 */ /* 0x000fe20000000800 */
[----:B------:R-:W0:Y:S07]  /*0010*/  S2R R8, SR_TID.Y ;  /* 0x0000000000087919 */ /* 0x000e2e0000002200 */
[----:B------:R-:W1:Y:S01]  /*0020*/  S2UR UR4, SR_CTAID.Y ;  /* 0x00000000000479c3 */ /* 0x000e620000002600 */
[----:B------:R-:W2:Y:S01]  /*0030*/  LDCU UR7, c[0x0][0x3a4] ;  /* 0x00007480ff0777ac */ /* 0x000ea20008000800 */
[----:B------:R-:W3:Y:S01]  /*0040*/  S2R R2, SR_TID.X ;  /* 0x0000000000027919 */ /* 0x000ee20000002100 */
[----:B------:R-:W4:Y:S05]  /*0050*/  LDCU UR8, c[0x0][0x398] ;  /* 0x00007300ff0877ac */ /* 0x000f2a0008000800 */
[----:B------:R-:W3:Y:S01]  /*0060*/  LDC R3, c[0x0][0x360] ;  /* 0x0000d800ff037b82 */ /* 0x000ee20000000800 */
[----:B------:R-:W1:Y:S07]  /*0070*/  LDCU UR5, c[0x0][0x364] ;  /* 0x00006c80ff0577ac */ /* 0x000e6e0008000800 */
[----:B------:R-:W3:Y:S01]  /*0080*/  S2UR UR6, SR_CTAID.X ;  /* 0x00000000000679c3 */ /* 0x000ee20000002500 */
[----:B-1----:R-:W-:-:S06]  /*0090*/  UIMAD UR4, UR4, UR5, URZ ;  /* 0x00000005040472a4 */ /* 0x002fcc000f8e02ff */
[----:B0-----:R-:W-:-:S04]  /*00a0*/  IADD3 R0, PT, PT, R8, UR4, RZ ;  /* 0x0000000408007c10 */ /* 0x001fc8000fffe0ff */
[----:B--2---:R-:W-:Y:S01]  /*00b0*/  ISETP.GE.AND P0, PT, R0, UR7, PT ;  /* 0x0000000700007c0c */ /* 0x004fe2000bf06270 */
[----:B---3--:R-:W-:-:S05]  /*00c0*/  IMAD R3, R3, UR6, R2 ;  /* 0x0000000603037c24 */ /* 0x008fca000f8e0202 */
[----:B----4-:R-:W-:-:S13]  /*00d0*/  ISETP.GE.OR P0, PT, R3, UR8, P0 ;  /* 0x0000000803007c0c */ /* 0x010fda0008706670 */
[----:B------:R-:W-:Y:S05]  /*00e0*/  @P0 EXIT ;  /* 0x000000000000094d */ /* 0x000fea0003800000 */
[----:B------:R-:W0:Y:S01]  /*00f0*/  LDC R5, c[0x0][0x3a0] ;  /* 0x0000e800ff057b82 */ /* 0x000e220000000800 */
[----:B------:R-:W1:Y:S01]  /*0100*/  LDCU.64 UR6, c[0x0][0x358] ;  /* 0x00006b00ff0677ac */ /* 0x000e620008000a00 */
[----:B------:R-:W-:Y:S02]  /*0110*/  CS2R R18, SRZ ;  /* 0x0000000000127805 */ /* 0x000fe4000001ff00 */
[----:B0-----:R-:W-:-:S13]  /*0120*/  ISETP.GE.AND P0, PT, R5, 0x1, PT ;  /* 0x000000010500780c */ /* 0x001fda0003f06270 */
[----:B-1----:R-:W-:Y:S05]  /*0130*/  @!P0 BRA `(.L_x_0) ;  /* 0x0000000400f08947 */ /* 0x002fea0003800000 */
[C---:B------:R-:W-:Y:S01]  /*0140*/  ISETP.GE.U32.AND P1, PT, R5.reuse, 0x8, PT ;  /* 0x000000080500780c */ /* 0x040fe20003f26070 */
[----:B------:R-:W-:Y:S01]  /*0150*/  HFMA2 R7, -RZ, RZ, 0, 0 ;  /* 0x00000000ff077431 */ /* 0x000fe200000001ff */
[----:B------:R-:W-:Y:S01]  /*0160*/  LOP3.LUT R4, R5, 0x7, RZ, 0xc0, !PT ;  /* 0x0000000705047812 */ /* 0x000fe200078ec0ff */
[----:B------:R-:W-:Y:S01]  /*0170*/  IMAD R6, R3, UR8, RZ ;  /* 0x0000000803067c24 */ /* 0x000fe2000f8e02ff */
[----:B------:R-:W-:Y:S02]  /*0180*/  CS2R R18, SRZ ;  /* 0x0000000000127805 */ /* 0x000fe4000001ff00 */
[----:B------:R-:W-:-:S07]  /*0190*/  ISETP.NE.AND P0, PT, R4, RZ, PT ;  /* 0x000000ff0400720c */ /* 0x000fce0003f05270 */
[----:B------:R-:W-:Y:S06]  /*01a0*/  @!P1 BRA `(.L_x_1) ;  /* 0x0000000000ec9947 */ /* 0x000fec0003800000 */
[C---:B------:R-:W-:Y:S01]  /*01b0*/  LOP3.LUT R7, R5.reuse, 0x7ffffff8, RZ, 0xc0, !PT ;  /* 0x7ffffff805077812 */ /* 0x040fe200078ec0ff */
[C---:B------:R-:W-:Y:S01]  /*01c0*/  IMAD R10, R5.reuse, 0x3, R0 ;  /* 0x00000003050a7824 */ /* 0x040fe200078e0200 */
[C---:B------:R-:W-:Y:S01]  /*01d0*/  IADD3 R2, PT, PT, R5.reuse, UR4, R8 ;  /* 0x0000000405027c10 */ /* 0x040fe2000fffe008 */
[C-C-:B------:R-:W-:Y:S01]  /*01e0*/  IMAD R8, R5.reuse, 0x2, R0.reuse ;  /* 0x0000000205087824 */ /* 0x140fe200078e0200 */
[C---:B------:R-:W-:Y:S01]  /*01f0*/  LEA R30, R5.reuse, R0, 0x2 ;  /* 0x00000000051e7211 */ /* 0x040fe200078e10ff */
[C-C-:B------:R-:W-:Y:S01]  /*0200*/  IMAD R32, R5.reuse, 0x5, R0.reuse ;  /* 0x0000000505207824 */ /* 0x140fe200078e0200 */
[----:B------:R-:W-:Y:S01]  /*0210*/  MOV R31, R6 ;  /* 0x00000006001f7202 */ /* 0x000fe20000000f00 */
[C-C-:B------:R-:W-:Y:S01]  /*0220*/  IMAD R34, R5.reuse, 0x6, R0.reuse ;  /* 0x0000000605227824 */ /* 0x140fe200078e0200 */
[----:B------:R-:W-:Y:S01]  /*0230*/  CS2R R18, SRZ ;  /* 0x0000000000127805 */ /* 0x000fe2000001ff00 */
[--C-:B------:R-:W-:Y:S01]  /*0240*/  IMAD R36, R5, 0x7, R0.reuse ;  /* 0x0000000705247824 */ /* 0x100fe200078e0200 */
[----:B------:R-:W-:Y:S01]  /*0250*/  IADD3 R11, PT, PT, -R7, RZ, RZ ;  /* 0x000000ff070b7210 */ /* 0x000fe20007ffe1ff */
[----:B------:R-:W-:-:S07]  /*0260*/  IMAD.MOV.U32 R9, RZ, RZ, R0 ;  /* 0x000000ffff097224 */ /* 0x000fce00078e0000 */
.L_x_2:
[----:B------:R-:W0:Y:S08]  /*0270*/  LDC.64 R28, c[0x0][0x388] ;  /* 0x0000e200ff1c7b82 */ /* 0x000e300000000a00 */
[----:B------:R-:W1:Y:S01]  /*0280*/  LDC.64 R12, c[0x0][0x380] ;  /* 0x0000e000ff0c7b82 */ /* 0x000e620000000a00 */
[----:B0-----:R-:W-:-:S06]  /*0290*/  IMAD.WIDE.U32 R24, R9, 0x8, R28 ;  /* 0x0000000809187825 */ /* 0x001fcc00078e001c */
[----:B------:R-:W2:Y:S01]  /*02a0*/  LDG.E.64 R24, desc[UR6][R24.64] ;  /* 0x0000000618187981 */ /* 0x000ea2000c1e1b00 */
[----:B-1----:R-:W-:-:S05]  /*02b0*/  IMAD.WIDE R12, R31, 0x8, R12 ;  /* 0x000000081f0c7825 */ /* 0x002fca00078e020c */
[----:B------:R-:W2:Y:S01]  /*02c0*/  LDG.E.64 R14, desc[UR6][R12.64] ;  /* 0x000000060c0e7981 */ /* 0x000ea2000c1e1b00 */
[----:B------:R-:W-:-:S03]  /*02d0*/  IMAD.WIDE.U32 R20, R2, 0x8, R28 ;  /* 0x0000000802147825 */ /* 0x000fc600078e001c */
[----:B------:R-:W3:Y:S01]  /*02e0*/  LDG.E.64 R22, desc[UR6][R12.64+0x8] ;  /* 0x000008060c167981 */ /* 0x000ee2000c1e1b00 */
[----:B------:R-:W-:-:S03]  /*02f0*/  IMAD.WIDE.U32 R16, R8, 0x8, R28 ;  /* 0x0000000808107825 */ /* 0x000fc600078e001c */
[----:B------:R-:W3:Y:S01]  /*0300*/  LDG.E.64 R20, desc[UR6][R20.64] ;  /* 0x0000000614147981 */ /* 0x000ee2000c1e1b00 */
[----:B------:R-:W-:-:S03]  /*0310*/  IMAD.WIDE.U32 R26, R10, 0x8, R28 ;  /* 0x000000080a1a7825 */ /* 0x000fc600078e001c */
[----:B------:R-:W4:Y:S04]  /*0320*/  LDG.E.64 R16, desc[UR6][R16.64] ;  /* 0x0000000610107981 */ /* 0x000f28000c1e1b00 */
[----:B------:R-:W5:Y:S01]  /*0330*/  LDG.E.64 R26, desc[UR6][R26.64] ;  /* 0x000000061a1a7981 */ /* 0x000f62000c1e1b00 */
[----:B--2---:R-:W-:-:S03]  /*0340*/  DFMA R24, R14, R24, R18 ;  /* 0x000000180e18722b */ /* 0x004fc60000000012 */
[----:B------:R-:W4:Y:S04]  /*0350*/  LDG.E.64 R18, desc[UR6][R12.64+0x10] ;  /* 0x000010060c127981 */ /* 0x000f28000c1e1b00 */
[----:B------:R-:W5:Y:S01]  /*0360*/  LDG.E.64 R14, desc[UR6][R12.64+0x18] ;  /* 0x000018060c0e7981 */ /* 0x000f62000c1e1b00 */
[----:B---3--:R-:W-:Y:S01]  /*0370*/  DFMA R20, R22, R20, R24 ;  /* 0x000000141614722b */ /* 0x008fe20000000018 */
[--C-:B------:R-:W-:Y:S02]  /*0380*/  IMAD.WIDE.U32 R24, R30, 0x8, R28.reuse ;  /* 0x000000081e187825 */ /* 0x100fe400078e001c */
[----:B------:R-:W2:Y:S04]  /*0390*/  LDG.E.64 R22, desc[UR6][R12.64+0x20] ;  /* 0x000020060c167981 */ /* 0x000ea8000c1e1b00 */
[----:B------:R-:W2:Y:S01]  /*03a0*/  LDG.E.64 R24, desc[UR6][R24.64] ;  /* 0x0000000618187981 */ /* 0x000ea2000c1e1b00 */
[----:B----4-:R-:W-:Y:S01]  /*03b0*/  DFMA R16, R18, R16, R20 ;  /* 0x000000101210722b */ /* 0x010fe20000000014 */
[----:B------:R-:W-:-:S02]  /*03c0*/  IMAD.WIDE.U32 R20, R32, 0x8, R28 ;  /* 0x0000000820147825 */ /* 0x000fc400078e001c */
[----:B------:R-:W3:Y:S04]  /*03d0*/  LDG.E.64 R18, desc[UR6][R12.64+0x28] ;  /* 0x000028060c127981 */ /* 0x000ee8000c1e1b00 */
[----:B------:R-:W3:Y:S01]  /*03e0*/  LDG.E.64 R20, desc[UR6][R20.64] ;  /* 0x0000000614147981 */ /* 0x000ee2000c1e1b00 */
[----:B-----5:R-:W-:Y:S01]  /*03f0*/  DFMA R26, R14, R26, R16 ;  /* 0x0000001a0e1a722b */ /* 0x020fe20000000010 */
[--C-:B------:R-:W-:Y:S02]  /*0400*/  IMAD.WIDE.U32 R16, R34, 0x8, R28.reuse ;  /* 0x0000000822107825 */ /* 0x100fe400078e001c */
[----:B------:R-:W4:Y:S02]  /*0410*/  LDG.E.64 R14, desc[UR6][R12.64+0x30] ;  /* 0x000030060c0e7981 */ /* 0x000f24000c1e1b00 */
[----:B------:R-:W-:-:S02]  /*0420*/  IMAD.WIDE.U32 R28, R36, 0x8, R28 ;  /* 0x00000008241c7825 */ /* 0x000fc400078e001c */
[----:B------:R-:W4:Y:S04]  /*0430*/  LDG.E.64 R16, desc[UR6][R16.64] ;  /* 0x0000000610107981 */ /* 0x000f28000c1e1b00 */
[----:B------:R-:W5:Y:S04]  /*0440*/  LDG.E.64 R28, desc[UR6][R28.64] ;  /* 0x000000061c1c7981 */ /* 0x000f68000c1e1b00 */
[----:B------:R-:W5:Y:S01]  /*0450*/  LDG.E.64 R12, desc[UR6][R12.64+0x38] ;  /* 0x000038060c0c7981 */ /* 0x000f62000c1e1b00 */
[----:B--2---:R-:W-:Y:S01]  /*0460*/  DFMA R22, R22, R24, R26 ;  /* 0x000000181616722b */ /* 0x004fe2000000001a */
[----:B------:R-:W-:-:S04]  /*0470*/  IADD3 R11, PT, PT, R11, 0x8, RZ ;  /* 0x000000080b0b7810 */ /* 0x000fc80007ffe0ff */
[----:B------:R-:W-:Y:S01]  /*0480*/  ISETP.NE.AND P1, PT, R11, RZ, PT ;  /* 0x000000ff0b00720c */ /* 0x000fe20003f25270 */
[----:B------:R-:W-:Y:S01]  /*0490*/  VIADD R31, R31, 0x8 ;  /* 0x000000081f1f7836 */ /* 0x000fe20000000000 */
[C---:B------:R-:W-:Y:S01]  /*04a0*/  LEA R2, R5.reuse, R2, 0x3 ;  /* 0x0000000205027211 */ /* 0x040fe200078e18ff */
[C---:B------:R-:W-:Y:S01]  /*04b0*/  IMAD R10, R5.reuse, 0x8, R10 ;  /* 0x00000008050a7824 */ /* 0x040fe200078e020a */
[C---:B------:R-:W-:Y:S01]  /*04c0*/  LEA R8, R5.reuse, R8, 0x3 ;  /* 0x0000000805087211 */ /* 0x040fe200078e18ff */
[C---:B------:R-:W-:Y:S01]  /*04d0*/  IMAD R34, R5.reuse, 0x8, R34 ;  /* 0x0000000805227824 */ /* 0x040fe200078e0222 */
[C---:B------:R-:W-:Y:S02]  /*04e0*/  LEA R30, R5.reuse, R30, 0x3 ;  /* 0x0000001e051e7211 */ /* 0x040fe400078e18ff */
[C---:B------:R-:W-:Y:S02]  /*04f0*/  LEA R32, R5.reuse, R32, 0x3 ;  /* 0x0000002005207211 */ /* 0x040fe400078e18ff */
[----:B------:R-:W-:-:S02]  /*0500*/  LEA R36, R5, R36, 0x3 ;  /* 0x0000002405247211 */ /* 0x000fc400078e18ff */
[----:B------:R-:W-:Y:S01]  /*0510*/  LEA R9, R5, R9, 0x3 ;  /* 0x0000000905097211 */ /* 0x000fe200078e18ff */
[----:B---3--:R-:W-:-:S08]  /*0520*/  DFMA R18, R18, R20, R22 ;  /* 0x000000141212722b */ /* 0x008fd00000000016 */
[----:B----4-:R-:W-:-:S08]  /*0530*/  DFMA R18, R14, R16, R18 ;  /* 0x000000100e12722b */ /* 0x010fd00000000012 */
[----:B-----5:R-:W-:Y:S01]  /*0540*/  DFMA R18, R12, R28, R18 ;  /* 0x0000001c0c12722b */ /* 0x020fe20000000012 */
[----:B------:R-:W-:Y:S10]  /*0550*/  @P1 BRA `(.L_x_2) ;  /* 0xfffffffc00441947 */ /* 0x000ff4000383ffff */
.L_x_1:
[----:B------:R-:W-:Y:S05]  /*0560*/  @!P0 BRA `(.L_x_0) ;  /* 0x0000000000e48947 */ /* 0x000fea0003800000 */
[----:B------:R-:W-:Y:S02]  /*0570*/  ISETP.GE.U32.AND P0, PT, R4, 0x4, PT ;  /* 0x000000040400780c */ /* 0x000fe40003f06070 */
[----:B------:R-:W-:-:S04]  /*0580*/  LOP3.LUT R2, R5, 0x3, RZ, 0xc0, !PT ;  /* 0x0000000305027812 */ /* 0x000fc800078ec0ff */
[----:B------:R-:W-:-:S07]  /*0590*/  ISETP.NE.AND P1, PT, R2, RZ, PT ;  /* 0x000000ff0200720c */ /* 0x000fce0003f25270 */
[----:B------:R-:W-:Y:S06]  /*05a0*/  @!P0 BRA `(.L_x_3) ;  /* 0x0000000000648947 */ /* 0x000fec0003800000 */
[----:B------:R-:W0:Y:S01]  /*05b0*/  LDC.64 R24, c[0x0][0x388] ;  /* 0x0000e200ff187b82 */ /* 0x000e220000000a00 */
[----:B------:R-:W-:Y:S01]  /*05c0*/  IADD3 R9, PT, PT, R6, R7, RZ ;  /* 0x0000000706097210 */ /* 0x000fe20007ffe0ff */
[----:B------:R-:W-:-:S06]  /*05d0*/  IMAD R4, R7, R5, R0 ;  /* 0x0000000507047224 */ /* 0x000fcc00078e0200 */
[----:B------:R-:W1:Y:S01]  /*05e0*/  LDC.64 R22, c[0x0][0x380] ;  /* 0x0000e000ff167b82 */ /* 0x000e620000000a00 */
[----:B0-----:R-:W-:-:S04]  /*05f0*/  IMAD.WIDE.U32 R20, R4, 0x8, R24 ;  /* 0x0000000804147825 */ /* 0x001fc800078e0018 */
[----:B------:R-:W-:Y:S02]  /*0600*/  IMAD.IADD R4, R4, 0x1, R5 ;  /* 0x0000000104047824 */ /* 0x000fe400078e0205 */
[----:B------:R-:W2:Y:S01]  /*0610*/  LDG.E.64 R20, desc[UR6][R20.64] ;  /* 0x0000000614147981 */ /* 0x000ea2000c1e1b00 */
[----:B-1----:R-:W-:-:S05]  /*0620*/  IMAD.WIDE R22, R9, 0x8, R22 ;  /* 0x0000000809167825 */ /* 0x002fca00078e0216 */
[----:B------:R-:W2:Y:S01]  /*0630*/  LDG.E.64 R10, desc[UR6][R22.64] ;  /* 0x00000006160a7981 */ /* 0x000ea2000c1e1b00 */
[C-C-:B------:R-:W-:Y:S01]  /*0640*/  IMAD.WIDE.U32 R16, R4.reuse, 0x8, R24.reuse ;  /* 0x0000000804107825 */ /* 0x140fe200078e0018 */
[-C--:B------:R-:W-:Y:S02]  /*0650*/  IADD3 R4, PT, PT, R4, R5.reuse, RZ ;  /* 0x0000000504047210 */ /* 0x080fe40007ffe0ff */
[----:B------:R-:W3:Y:S04]  /*0660*/  LDG.E.64 R8, desc[UR6][R22.64+0x8] ;  /* 0x0000080616087981 */ /* 0x000ee8000c1e1b00 */
[----:B------:R-:W3:Y:S01]  /*0670*/  LDG.E.64 R16, desc[UR6][R16.64] ;  /* 0x0000000610107981 */ /* 0x000ee2000c1e1b00 */
[C---:B------:R-:W-:Y:S01]  /*0680*/  IMAD.WIDE.U32 R14, R4.reuse, 0x8, R24 ;  /* 0x00000008040e7825 */ /* 0x040fe200078e0018 */
[----:B------:R-:W-:-:S02]  /*0690*/  IADD3 R27, PT, PT, R4, R5, RZ ;  /* 0x00000005041b7210 */ /* 0x000fc40007ffe0ff */
[----:B------:R-:W4:Y:S04]  /*06a0*/  LDG.E.64 R12, desc[UR6][R22.64+0x10] ;  /* 0x00001006160c7981 */ /* 0x000f28000c1e1b00 */
[----:B------:R-:W4:Y:S01]  /*06b0*/  LDG.E.64 R14, desc[UR6][R14.64] ;  /* 0x000000060e0e7981 */ /* 0x000f22000c1e1b00 */
[----:B------:R-:W-:-:S03]  /*06c0*/  IMAD.WIDE.U32 R26, R27, 0x8, R24 ;  /* 0x000000081b1a7825 */ /* 0x000fc600078e0018 */
[----:B------:R-:W5:Y:S04]  /*06d0*/  LDG.E.64 R24, desc[UR6][R22.64+0x18] ;  /* 0x0000180616187981 */ /* 0x000f68000c1e1b00 */
[----:B------:R-:W5:Y:S01]  /*06e0*/  LDG.E.64 R26, desc[UR6][R26.64] ;  /* 0x000000061a1a7981 */ /* 0x000f62000c1e1b00 */
[----:B------:R-:W-:Y:S01]  /*06f0*/  IADD3 R7, PT, PT, R7, 0x4, RZ ;  /* 0x0000000407077810 */ /* 0x000fe20007ffe0ff */
[----:B--2---:R-:W-:-:S08]  /*0700*/  DFMA R10, R10, R20, R18 ;  /* 0x000000140a0a722b */ /* 0x004fd00000000012 */
[----:B---3--:R-:W-:-:S08]  /*0710*/  DFMA R8, R8, R16, R10 ;  /* 0x000000100808722b */ /* 0x008fd0000000000a */
[----:B----4-:R-:W-:-:S08]  /*0720*/  DFMA R8, R12, R14, R8 ;  /* 0x0000000e0c08722b */ /* 0x010fd00000000008 */
[----:B-----5:R-:W-:-:S11]  /*0730*/  DFMA R18, R24, R26, R8 ;  /* 0x0000001a1812722b */ /* 0x020fd60000000008 */
.L_x_3:
[----:B------:R-:W-:Y:S05]  /*0740*/  @!P1 BRA `(.L_x_0) ;  /* 0x00000000006c9947 */ /* 0x000fea0003800000 */
[----:B------:R-:W0:Y:S01]  /*0750*/  LDC.64 R16, c[0x0][0x388] ;  /* 0x0000e200ff107b82 */ /* 0x000e220000000a00 */
[----:B------:R-:W-:Y:S02]  /*0760*/  ISETP.NE.AND P0, PT, R2, 0x1, PT ;  /* 0x000000010200780c */ /* 0x000fe40003f05270 */
[----:B------:R-:W-:-:S04]  /*0770*/  LOP3.LUT R4, R5, 0x1, RZ, 0xc0, !PT ;  /* 0x0000000105047812 */ /* 0x000fc800078ec0ff */
[----:B------:R-:W-:Y:S01]  /*0780*/  ISETP.NE.U32.AND P1, PT, R4, 0x1, PT ;  /* 0x000000010400780c */ /* 0x000fe20003f25070 */
[----:B------:R-:W1:Y:S06]  /*0790*/  LDC.64 R8, c[0x0][0x380] ;  /* 0x0000e000ff087b82 */ /* 0x000e6c0000000a00 */
[----:B------:R-:W-:Y:S02]  /*07a0*/  @P0 IMAD R2, R7, R5, R0 ;  /* 0x0000000507020224 */ /* 0x000fe400078e0200 */
[----:B------:R-:W2:Y:S01]  /*07b0*/  LDC.64 R14, c[0x0][0x380] ;  /* 0x0000e000ff0e7b82 */ /* 0x000ea20000000a00 */
[----:B------:R-:W-:-:S02]  /*07c0*/  @P0 IMAD.IADD R21, R6, 0x1, R7 ;  /* 0x0000000106150824 */ /* 0x000fc400078e0207 */
[----:B------:R-:W-:-:S05]  /*07d0*/  @P0 IADD3 R25, PT, PT, R2, R5, RZ ;  /* 0x0000000502190210 */ /* 0x000fca0007ffe0ff */
[----:B------:R-:W3:Y:S01]  /*07e0*/  LDC.64 R12, c[0x0][0x388] ;  /* 0x0000e200ff0c7b82 */ /* 0x000ee20000000a00 */
[----:B0-----:R-:W-:Y:S01]  /*07f0*/  @P0 IMAD.WIDE.U32 R22, R2, 0x8, R16 ;  /* 0x0000000802160825 */ /* 0x001fe200078e0010 */
[----:B------:R-:W-:-:S03]  /*0800*/  @P0 IADD3 R7, PT, PT, R7, 0x2, RZ ;  /* 0x0000000207070810 */ /* 0x000fc60007ffe0ff */
[----:B-1----:R-:W-:Y:S02]  /*0810*/  @P0 IMAD.WIDE R20, R21, 0x8, R8 ;  /* 0x0000000815140825 */ /* 0x002fe400078e0208 */
[----:B------:R-:W4:Y:S02]  /*0820*/  @P0 LDG.E.64 R8, desc[UR6][R22.64] ;  /* 0x0000000616080981 */ /* 0x000f24000c1e1b00 */
[----:B------:R-:W-:Y:S02]  /*0830*/  @P0 IMAD.WIDE.U32 R16, R25, 0x8, R16 ;  /* 0x0000000819100825 */ /* 0x000fe400078e0010 */
[----:B------:R-:W4:Y:S01]  /*0840*/  @P0 LDG.E.64 R10, desc[UR6][R20.64] ;  /* 0x00000006140a0981 */ /* 0x000f22000c1e1b00 */
[----:B------:R-:W-:Y:S01]  /*0850*/  @!P1 IADD3 R25, PT, PT, R6, R7, RZ ;  /* 0x0000000706199210 */ /* 0x000fe20007ffe0ff */
[----:B------:R-:W-:Y:S02]  /*0860*/  @!P1 IMAD R7, R7, R5, R0 ;  /* 0x0000000507079224 */ /* 0x000fe400078e0200 */
[----:B------:R-:W5:Y:S02]  /*0870*/  @P0 LDG.E.64 R4, desc[UR6][R20.64+0x8] ;  /* 0x0000080614040981 */ /* 0x000f64000c1e1b00 */
[----:B--2---:R-:W-:-:S02]  /*0880*/  @!P1 IMAD.WIDE R14, R25, 0x8, R14 ;  /* 0x00000008190e9825 */ /* 0x004fc400078e020e */
[----:B------:R-:W5:Y:S02]  /*0890*/  @P0 LDG.E.64 R16, desc[UR6][R16.64] ;  /* 0x0000000610100981 */ /* 0x000f64000c1e1b00 */
[----:B---3--:R-:W-:Y:S02]  /*08a0*/  @!P1 IMAD.WIDE.U32 R12, R7, 0x8, R12 ;  /* 0x00000008070c9825 */ /* 0x008fe400078e000c */
[----:B------:R-:W2:Y:S04]  /*08b0*/  @!P1 LDG.E.64 R14, desc[UR6][R14.64] ;  /* 0x000000060e0e9981 */ /* 0x000ea8000c1e1b00 */
[----:B------:R-:W2:Y:S01]  /*08c0*/  @!P1 LDG.E.64 R12, desc[UR6][R12.64] ;  /* 0x000000060c0c9981 */ /* 0x000ea2000c1e1b00 */
[----:B----4-:R-:W-:-:S08]  /*08d0*/  @P0 DFMA R8, R10, R8, R18 ;  /* 0x000000080a08022b */ /* 0x010fd00000000012 */
[----:B-----5:R-:W-:-:S08]  /*08e0*/  @P0 DFMA R18, R4, R16, R8 ;  /* 0x000000100412022b */ /* 0x020fd00000000008 */
[----:B--2---:R-:W-:-:S11]  /*08f0*/  @!P1 DFMA R18, R14, R12, R18 ;  /* 0x0000000c0e12922b */ /* 0x004fd60000000012 */
.L_x_0:
[----:B------:R-:W0:Y:S01]  /*0900*/  LDC.64 R4, c[0x0][0x390] ;  /* 0x0000e400ff047b82 */ /* 0x000e220000000a00 */
[----:B------:R-:W-:-:S04]  /*0910*/  IMAD R3, R3, UR8, R0 ;  /* 0x0000000803037c24 */ /* 0x000fc8000f8e0200 */
[----:B0-----:R-:W-:-:S05]  /*0920*/  IMAD.WIDE R2, R3, 0x8, R4 ;  /* 0x0000000803027825 */ /* 0x001fca00078e0204 */
[----:B------:R-:W-:Y:S01]  /*0930*/  STG.E.64 desc[UR6][R2.64], R18 ;  /* 0x0000001202007986 */ /* 0x000fe2000c101b06 */
[----:B------:R-:W-:Y:S05]  /*0940*/  EXIT ;  /* 0x000000000000794d */ /* 0x000fea0003800000 */
.L_x_4:
[----:B------:R-:W-:-:S00]  /*0950*/  BRA `(.L_x_4) ;  /* 0xfffffffc00fc7947 */ /* 0x000fc0000383ffff */
[----:B------:R-:W-:-:S00]  /*0960*/  NOP ;  /* 0x0000000000007918 */ /* 0x000fc00000000000 */
        /* <DEDUP_REMOVED lines=9> */
.L_x_5:


//--------------------- .nv.shared.reserved.0     --------------------------
	.section	.nv.shared.reserved.0,"aw",@nobits
	.weak		__nv_reservedSMEM_offset_0_alias
	.size		__nv_reservedSMEM_offset_0_alias, 0, 64
	.other		__nv_reservedSMEM_offset_0_alias,@"STO_CUDA_RESERVED_SHARED STV_DEFAULT"
__nv_reservedSMEM_offset_0_alias:
	.zero		0
	.zero		64


//--------------------- .nv.constant0._Z4gemmPdS_S_iiii --------------------------
	.section	.nv.constant0._Z4gemmPdS_S_iiii,"a",@progbits
	.sectionflags	@""
	.align	4
.nv.constant0._Z4gemmPdS_S_iiii:
	.zero		936


//--------------------- SYMBOLS --------------------------

	.type		.nv.reservedSmem.offset0,@object
	.size		.nv.reservedSmem.offset0,0x4
